// membar.ptx
.version 3.1
.target sm_20
.address_size 64

// loads9 has 9 loads, so we should add 9 dummy uses
.visible .entry loads9 (
        .param .u64 param1,
        .param .u64 param2,
        .param .u64 param3,
        .param .u64 param4,
        .param .u64 param5,
        .param .u64 param6,
        .param .u64 param7,
        .param .u64 param8,
        .param .u64 param9
)
{
        .reg .s32       %r<10>;
        .reg .s64       %rd<10>;


        ld.param.u64    %rd1, [param1];
        ld.param.u64    %rd2, [param2];
        ld.param.u64    %rd3, [param3];
        ld.param.u64    %rd4, [param4];
        ld.param.u64    %rd5, [param5];
        ld.param.u64    %rd6, [param6];
        ld.param.u64    %rd7, [param7];
        ld.param.u64    %rd8, [param8];
        ld.param.u64    %rd9, [param9];
        ld.global.u32   %r1, [%rd1];
        ld.global.u32   %r2, [%rd2];
        ld.global.u32   %r3, [%rd3];
        ld.global.u32   %r4, [%rd4];
        ld.global.u32   %r5, [%rd5];
        ld.global.u32   %r6, [%rd6];
        ld.global.u32   %r7, [%rd7];
        ld.global.u32   %r8, [%rd8];
        ld.global.u32   %r9, [%rd9];

        membar.sys;

        shl.b32         %r1, %r1, 1;
        shl.b32         %r2, %r2, 1;
        shl.b32         %r3, %r3, 1;
        shl.b32         %r4, %r4, 1;
        shl.b32         %r5, %r5, 1;
        shl.b32         %r6, %r6, 1;
        shl.b32         %r7, %r7, 1;
        shl.b32         %r8, %r8, 1;
        shl.b32         %r9, %r9, 1;
        st.global.u32   [%rd1], %r1;
        st.global.u32   [%rd2], %r2;
        st.global.u32   [%rd3], %r3;
        st.global.u32   [%rd4], %r4;
        st.global.u32   [%rd5], %r5;
        st.global.u32   [%rd6], %r6;
        st.global.u32   [%rd7], %r7;
        st.global.u32   [%rd8], %r8;
        st.global.u32   [%rd9], %r9;
        ret;
}

// loads10 has 10 loads, so we should add bpt.drain, for Fermi/Kepler, or off_deck_drain, for Maxwell.
.visible .entry loads10 (
        .param .u64 param1,
        .param .u64 param2,
        .param .u64 param3,
        .param .u64 param4,
        .param .u64 param5,
        .param .u64 param6,
        .param .u64 param7,
        .param .u64 param8,
        .param .u64 param9,
        .param .u64 param10
)
{
        .reg .s32       %r<11>;
        .reg .s64       %rd<11>;


        ld.param.u64    %rd1, [param1];
        ld.param.u64    %rd2, [param2];
        ld.param.u64    %rd3, [param3];
        ld.param.u64    %rd4, [param4];
        ld.param.u64    %rd5, [param5];
        ld.param.u64    %rd6, [param6];
        ld.param.u64    %rd7, [param7];
        ld.param.u64    %rd8, [param8];
        ld.param.u64    %rd9, [param9];
        ld.param.u64    %rd10, [param10];
        ld.global.u32   %r1, [%rd1];
        ld.global.u32   %r2, [%rd2];
        ld.global.u32   %r3, [%rd3];
        ld.global.u32   %r4, [%rd4];
        ld.global.u32   %r5, [%rd5];
        ld.global.u32   %r6, [%rd6];
        ld.global.u32   %r7, [%rd7];
        ld.global.u32   %r8, [%rd8];
        ld.global.u32   %r9, [%rd9];
        ld.global.u32   %r10, [%rd10];

        membar.sys;

        shl.b32         %r1, %r1, 1;
        shl.b32         %r2, %r2, 1;
        shl.b32         %r3, %r3, 1;
        shl.b32         %r4, %r4, 1;
        shl.b32         %r5, %r5, 1;
        shl.b32         %r6, %r6, 1;
        shl.b32         %r7, %r7, 1;
        shl.b32         %r8, %r8, 1;
        shl.b32         %r9, %r9, 1;
        shl.b32         %r10, %r10, 1;
        st.global.u32   [%rd1], %r1;
        st.global.u32   [%rd2], %r2;
        st.global.u32   [%rd3], %r3;
        st.global.u32   [%rd4], %r4;
        st.global.u32   [%rd5], %r5;
        st.global.u32   [%rd6], %r6;
        st.global.u32   [%rd7], %r7;
        st.global.u32   [%rd8], %r8;
        st.global.u32   [%rd9], %r9;
        st.global.u32   [%rd10], %r10;
        ret;
}


// ===== COMPILED SASS (sm_100) =====

	.target	sm_100

	.elftype	@"ET_EXEC"


//--------------------- .note.nv.tkinfo           --------------------------
	.section	.note.nv.tkinfo,"",@"SHT_NOTE"
	.sectionflags	@"SHF_NOTE_NV_TKINFO"
	.tkinfo
        /*0018*/ 	.word	0x00000002
        /*0030*/ 	.string	""
        /*0030*/ 	.string	"ptxas"
        /*0030*/ 	.string	"Cuda compilation tools, release 13.0, V13.0.88"
        /*0030*/ 	.string	"Build cuda_13.0.r13.0/compiler.36424714_0"
        /*0030*/ 	.string	"-arch sm_100 "



//--------------------- .note.nv.cuinfo           --------------------------
	.section	.note.nv.cuinfo,"",@"SHT_NOTE"
	.sectionflags	@"SHF_NOTE_NV_CUINFO"
        /*0018*/ 	.short	0x0002
        /*001a*/ 	.short	0x0014
        /*001c*/ 	.short	0x0082
	.zero		2


//--------------------- .nv.info                  --------------------------
	.section	.nv.info,"",@"SHT_CUDA_INFO"
	.align	4


	//----- nvinfo : EIATTR_REGCOUNT
	.align		4
        /*0000*/ 	.byte	0x04, 0x2f
        /*0002*/ 	.short	(.L_1 - .L_0)
	.align		4
.L_0:
        /*0004*/ 	.word	index@(loads9)
        /*0008*/ 	.word	0x00000020


	//----- nvinfo : EIATTR_FRAME_SIZE
	.align		4
.L_1:
        /*000c*/ 	.byte	0x04, 0x11
        /*000e*/ 	.short	(.L_3 - .L_2)
	.align		4
.L_2:
        /*0010*/ 	.word	index@(loads9)
        /*0014*/ 	.word	0x00000000


	//----- nvinfo : EIATTR_REGCOUNT
	.align		4
.L_3:
        /*0018*/ 	.byte	0x04, 0x2f
        /*001a*/ 	.short	(.L_5 - .L_4)
	.align		4
.L_4:
        /*001c*/ 	.word	index@(loads10)
        /*0020*/ 	.word	0x00000020


	//----- nvinfo : EIATTR_FRAME_SIZE
	.align		4
.L_5:
        /*0024*/ 	.byte	0x04, 0x11
        /*0026*/ 	.short	(.L_7 - .L_6)
	.align		4
.L_6:
        /*0028*/ 	.word	index@(loads10)
        /*002c*/ 	.word	0x00000000


	//----- nvinfo : EIATTR_MIN_STACK_SIZE
	.align		4
.L_7:
        /*0030*/ 	.byte	0x04, 0x12
        /*0032*/ 	.short	(.L_9 - .L_8)
	.align		4
.L_8:
        /*0034*/ 	.word	index@(loads10)
        /*0038*/ 	.word	0x00000000


	//----- nvinfo : EIATTR_MIN_STACK_SIZE
	.align		4
.L_9:
        /*003c*/ 	.byte	0x04, 0x12
        /*003e*/ 	.short	(.L_11 - .L_10)
	.align		4
.L_10:
        /*0040*/ 	.word	index@(loads9)
        /*0044*/ 	.word	0x00000000
.L_11:


//--------------------- .nv.compat                --------------------------
	.section	.nv.compat,"",@"SHT_CUDA_COMPAT_INFO"
	.align	4
        /*0000*/ 	.byte	0x02, 0x09, 0x00, 0x00, 0x02, 0x02, 0x01, 0x00, 0x02, 0x05, 0x05, 0x00, 0x03, 0x07, 0x01, 0x01
        /*0010*/ 	.byte	0x02, 0x03, 0x00, 0x00, 0x02, 0x06, 0x01, 0x00, 0x04, 0x0b, 0x08, 0x00, 0x09, 0x00, 0x00, 0x00
        /*0020*/ 	.byte	0x00, 0x00, 0x00, 0x00


//--------------------- .nv.info.loads10          --------------------------
	.section	.nv.info.loads10,"",@"SHT_CUDA_INFO"
	.sectionflags	@""
	.align	4


	//----- nvinfo : EIATTR_CUDA_API_VERSION
	.align		4
        /*0000*/ 	.byte	0x04, 0x37
        /*0002*/ 	.short	(.L_13 - .L_12)
.L_12:
        /*0004*/ 	.word	0x00000082


	//----- nvinfo : EIATTR_KPARAM_INFO
	.align		4
.L_13:
        /*0008*/ 	.byte	0x04, 0x17
        /*000a*/ 	.short	(.L_15 - .L_14)
.L_14:
        /*000c*/ 	.word	0x00000000
        /*0010*/ 	.short	0x0009
        /*0012*/ 	.short	0x0048
        /*0014*/ 	.byte	0x00, 0xf0, 0x21, 0x00


	//----- nvinfo : EIATTR_KPARAM_INFO
	.align		4
.L_15:
        /*0018*/ 	.byte	0x04, 0x17
        /*001a*/ 	.short	(.L_17 - .L_16)
.L_16:
        /*001c*/ 	.word	0x00000000
        /*0020*/ 	.short	0x0008
        /*0022*/ 	.short	0x0040
        /*0024*/ 	.byte	0x00, 0xf0, 0x21, 0x00


	//----- nvinfo : EIATTR_KPARAM_INFO
	.align		4
.L_17:
        /*0028*/ 	.byte	0x04, 0x17
        /*002a*/ 	.short	(.L_19 - .L_18)
.L_18:
        /*002c*/ 	.word	0x00000000
        /*0030*/ 	.short	0x0007
        /*0032*/ 	.short	0x0038
        /*0034*/ 	.byte	0x00, 0xf0, 0x21, 0x00


	//----- nvinfo : EIATTR_KPARAM_INFO
	.align		4
.L_19:
        /*0038*/ 	.byte	0x04, 0x17
        /*003a*/ 	.short	(.L_21 - .L_20)
.L_20:
        /*003c*/ 	.word	0x00000000
        /*0040*/ 	.short	0x0006
        /*0042*/ 	.short	0x0030
        /*0044*/ 	.byte	0x00, 0xf0, 0x21, 0x00


	//----- nvinfo : EIATTR_KPARAM_INFO
	.align		4
.L_21:
        /*0048*/ 	.byte	0x04, 0x17
        /*004a*/ 	.short	(.L_23 - .L_22)
.L_22:
        /*004c*/ 	.word	0x00000000
        /*0050*/ 	.short	0x0005
        /*0052*/ 	.short	0x0028
        /*0054*/ 	.byte	0x00, 0xf0, 0x21, 0x00


	//----- nvinfo : EIATTR_KPARAM_INFO
	.align		4
.L_23:
        /*0058*/ 	.byte	0x04, 0x17
        /*005a*/ 	.short	(.L_25 - .L_24)
.L_24:
        /*005c*/ 	.word	0x00000000
        /*0060*/ 	.short	0x0004
        /*0062*/ 	.short	0x0020
        /*0064*/ 	.byte	0x00, 0xf0, 0x21, 0x00


	//----- nvinfo : EIATTR_KPARAM_INFO
	.align		4
.L_25:
        /*0068*/ 	.byte	0x04, 0x17
        /*006a*/ 	.short	(.L_27 - .L_26)
.L_26:
        /*006c*/ 	.word	0x00000000
        /*0070*/ 	.short	0x0003
        /*0072*/ 	.short	0x0018
        /*0074*/ 	.byte	0x00, 0xf0, 0x21, 0x00


	//----- nvinfo : EIATTR_KPARAM_INFO
	.align		4
.L_27:
        /*0078*/ 	.byte	0x04, 0x17
        /*007a*/ 	.short	(.L_29 - .L_28)
.L_28:
        /*007c*/ 	.word	0x00000000
        /*0080*/ 	.short	0x0002
        /*0082*/ 	.short	0x0010
        /*0084*/ 	.byte	0x00, 0xf0, 0x21, 0x00


	//----- nvinfo : EIATTR_KPARAM_INFO
	.align		4
.L_29:
        /*0088*/ 	.byte	0x04, 0x17
        /*008a*/ 	.short	(.L_31 - .L_30)
.L_30:
        /*008c*/ 	.word	0x00000000
        /*0090*/ 	.short	0x0001
        /*0092*/ 	.short	0x0008
        /*0094*/ 	.byte	0x00, 0xf0, 0x21, 0x00


	//----- nvinfo : EIATTR_KPARAM_INFO
	.align		4
.L_31:
        /*0098*/ 	.byte	0x04, 0x17
        /*009a*/ 	.short	(.L_33 - .L_32)
.L_32:
        /*009c*/ 	.word	0x00000000
        /*00a0*/ 	.short	0x0000
        /*00a2*/ 	.short	0x0000
        /*00a4*/ 	.byte	0x00, 0xf0, 0x21, 0x00


	//----- nvinfo : EIATTR_SPARSE_MMA_MASK
	.align		4
.L_33:
        /*00a8*/ 	.byte	0x03, 0x50
        /*00aa*/ 	.short	0x0000


	//----- nvinfo : EIATTR_MAXREG_COUNT
	.align		4
        /*00ac*/ 	.byte	0x03, 0x1b
        /*00ae*/ 	.short	0x00ff


	//----- nvinfo : EIATTR_MERCURY_ISA_VERSION
	.align		4
        /*00b0*/ 	.byte	0x03, 0x5f
        /*00b2*/ 	.short	0x0101


	//----- nvinfo : EIATTR_VRC_CTA_INIT_COUNT
	.align		4
        /*00b4*/ 	.byte	0x02, 0x4a
	.zero		1
	.zero		1


	//----- nvinfo : EIATTR_EXIT_INSTR_OFFSETS
	.align		4
        /*00b8*/ 	.byte	0x04, 0x1c
        /*00ba*/ 	.short	(.L_35 - .L_34)


	//   ....[0]....
.L_34:
        /*00bc*/ 	.word	0x00000380


	//----- nvinfo : EIATTR_CBANK_PARAM_SIZE
	.align		4
.L_35:
        /*00c0*/ 	.byte	0x03, 0x19
        /*00c2*/ 	.short	0x0050


	//----- nvinfo : EIATTR_PARAM_CBANK
	.align		4
        /*00c4*/ 	.byte	0x04, 0x0a
        /*00c6*/ 	.short	(.L_37 - .L_36)
	.align		4
.L_36:
        /*00c8*/ 	.word	index@(.nv.constant0.loads10)
        /*00cc*/ 	.short	0x0380
        /*00ce*/ 	.short	0x0050


	//----- nvinfo : EIATTR_SW_WAR
	.align		4
.L_37:
        /*00d0*/ 	.byte	0x04, 0x36
        /*00d2*/ 	.short	(.L_39 - .L_38)
.L_38:
        /*00d4*/ 	.word	0x00000008
.L_39:


//--------------------- .nv.info.loads9           --------------------------
	.section	.nv.info.loads9,"",@"SHT_CUDA_INFO"
	.sectionflags	@""
	.align	4


	//----- nvinfo : EIATTR_CUDA_API_VERSION
	.align		4
        /*0000*/ 	.byte	0x04, 0x37
        /*0002*/ 	.short	(.L_41 - .L_40)
.L_40:
        /*0004*/ 	.word	0x00000082


	//----- nvinfo : EIATTR_KPARAM_INFO
	.align		4
.L_41:
        /*0008*/ 	.byte	0x04, 0x17
        /*000a*/ 	.short	(.L_43 - .L_42)
.L_42:
        /*000c*/ 	.word	0x00000000
        /*0010*/ 	.short	0x0008
        /*0012*/ 	.short	0x0040
        /*0014*/ 	.byte	0x00, 0xf0, 0x21, 0x00


	//----- nvinfo : EIATTR_KPARAM_INFO
	.align		4
.L_43:
        /*0018*/ 	.byte	0x04, 0x17
        /*001a*/ 	.short	(.L_45 - .L_44)
.L_44:
        /*001c*/ 	.word	0x00000000
        /*0020*/ 	.short	0x0007
        /*0022*/ 	.short	0x0038
        /*0024*/ 	.byte	0x00, 0xf0, 0x21, 0x00


	//----- nvinfo : EIATTR_KPARAM_INFO
	.align		4
.L_45:
        /*0028*/ 	.byte	0x04, 0x17
        /*002a*/ 	.short	(.L_47 - .L_46)
.L_46:
        /*002c*/ 	.word	0x00000000
        /*0030*/ 	.short	0x0006
        /*0032*/ 	.short	0x0030
        /*0034*/ 	.byte	0x00, 0xf0, 0x21, 0x00


	//----- nvinfo : EIATTR_KPARAM_INFO
	.align		4
.L_47:
        /*0038*/ 	.byte	0x04, 0x17
        /*003a*/ 	.short	(.L_49 - .L_48)
.L_48:
        /*003c*/ 	.word	0x00000000
        /*0040*/ 	.short	0x0005
        /*0042*/ 	.short	0x0028
        /*0044*/ 	.byte	0x00, 0xf0, 0x21, 0x00


	//----- nvinfo : EIATTR_KPARAM_INFO
	.align		4
.L_49:
        /*0048*/ 	.byte	0x04, 0x17
        /*004a*/ 	.short	(.L_51 - .L_50)
.L_50:
        /*004c*/ 	.word	0x00000000
        /*0050*/ 	.short	0x0004
        /*0052*/ 	.short	0x0020
        /*0054*/ 	.byte	0x00, 0xf0, 0x21, 0x00


	//----- nvinfo : EIATTR_KPARAM_INFO
	.align		4
.L_51:
        /*0058*/ 	.byte	0x04, 0x17
        /*005a*/ 	.short	(.L_53 - .L_52)
.L_52:
        /*005c*/ 	.word	0x00000000
        /*0060*/ 	.short	0x0003
        /*0062*/ 	.short	0x0018
        /*0064*/ 	.byte	0x00, 0xf0, 0x21, 0x00


	//----- nvinfo : EIATTR_KPARAM_INFO
	.align		4
.L_53:
        /*0068*/ 	.byte	0x04, 0x17
        /*006a*/ 	.short	(.L_55 - .L_54)
.L_54:
        /*006c*/ 	.word	0x00000000
        /*0070*/ 	.short	0x0002
        /*0072*/ 	.short	0x0010
        /*0074*/ 	.byte	0x00, 0xf0, 0x21, 0x00


	//----- nvinfo : EIATTR_KPARAM_INFO
	.align		4
.L_55:
        /*0078*/ 	.byte	0x04, 0x17
        /*007a*/ 	.short	(.L_57 - .L_56)
.L_56:
        /*007c*/ 	.word	0x00000000
        /*0080*/ 	.short	0x0001
        /*0082*/ 	.short	0x0008
        /*0084*/ 	.byte	0x00, 0xf0, 0x21, 0x00


	//----- nvinfo : EIATTR_KPARAM_INFO
	.align		4
.L_57:
        /*0088*/ 	.byte	0x04, 0x17
        /*008a*/ 	.short	(.L_59 - .L_58)
.L_58:
        /*008c*/ 	.word	0x00000000
        /*0090*/ 	.short	0x0000
        /*0092*/ 	.short	0x0000
        /*0094*/ 	.byte	0x00, 0xf0, 0x21, 0x00


	//----- nvinfo : EIATTR_SPARSE_MMA_MASK
	.align		4
.L_59:
        /*0098*/ 	.byte	0x03, 0x50
        /*009a*/ 	.short	0x0000


	//----- nvinfo : EIATTR_MAXREG_COUNT
	.align		4
        /*009c*/ 	.byte	0x03, 0x1b
        /*009e*/ 	.short	0x00ff


	//----- nvinfo : EIATTR_MERCURY_ISA_VERSION
	.align		4
        /*00a0*/ 	.byte	0x03, 0x5f
        /*00a2*/ 	.short	0x0101


	//----- nvinfo : EIATTR_VRC_CTA_INIT_COUNT
	.align		4
        /*00a4*/ 	.byte	0x02, 0x4a
	.zero		1
	.zero		1


	//----- nvinfo : EIATTR_EXIT_INSTR_OFFSETS
	.align		4
        /*00a8*/ 	.byte	0x04, 0x1c
        /*00aa*/ 	.short	(.L_61 - .L_60)


	//   ....[0]....
.L_60:
        /*00ac*/ 	.word	0x00000330


	//----- nvinfo : EIATTR_CBANK_PARAM_SIZE
	.align		4
.L_61:
        /*00b0*/ 	.byte	0x03, 0x19
        /*00b2*/ 	.short	0x0048


	//----- nvinfo : EIATTR_PARAM_CBANK
	.align		4
        /*00b4*/ 	.byte	0x04, 0x0a
        /*00b6*/ 	.short	(.L_63 - .L_62)
	.align		4
.L_62:
        /*00b8*/ 	.word	index@(.nv.constant0.loads9)
        /*00bc*/ 	.short	0x0380
        /*00be*/ 	.short	0x0048


	//----- nvinfo : EIATTR_SW_WAR
	.align		4
.L_63:
        /*00c0*/ 	.byte	0x04, 0x36
        /*00c2*/ 	.short	(.L_65 - .L_64)
.L_64:
        /*00c4*/ 	.word	0x00000008
.L_65:


//--------------------- .nv.callgraph             --------------------------
	.section	.nv.callgraph,"",@"SHT_CUDA_CALLGRAPH"
	.align	4
	.sectionentsize	8
	.align		4
        /*0000*/ 	.word	0x00000000
	.align		4
        /*0004*/ 	.word	0xffffffff
	.align		4
        /*0008*/ 	.word	0x00000000
	.align		4
        /*000c*/ 	.word	0xfffffffe
	.align		4
        /*0010*/ 	.word	0x00000000
	.align		4
        /*0014*/ 	.word	0xfffffffd
	.align		4
        /*0018*/ 	.word	0x00000000
	.align		4
        /*001c*/ 	.word	0xfffffffc


//--------------------- .text.loads10             --------------------------
	.section	.text.loads10,"ax",@progbits
	.align	128
        .global         loads10
        .type           loads10,@function
        .size           loads10,(.L_x_2 - loads10)
        .other          loads10,@"STO_CUDA_ENTRY STV_DEFAULT"
loads10:
.text.loads10:
[----:B------:R-:W-:Y:S08]  /*0000*/  LDC R1, c[0x0][0x37c] ;  /* 0x0000df00ff017b82 */ /* 0x000ff00000000800 */
[----:B------:R-:W0:Y:S01]  /*0010*/  LDC.64 R2, c[0x0][0x380] ;  /* 0x0000e000ff027b82 */ /* 0x000e220000000a00 */
[----:B------:R-:W0:Y:S07]  /*0020*/  LDCU.64 UR4, c[0x0][0x358] ;  /* 0x00006b00ff0477ac */ /* 0x000e2e0008000a00 */
[----:B------:R-:W1:Y:S08]  /*0030*/  LDC.64 R4, c[0x0][0x388] ;  /* 0x0000e200ff047b82 */ /* 0x000e700000000a00 */
[----:B------:R-:W2:Y:S01]  /*0040*/  LDC.64 R28, c[0x0][0x390] ;  /* 0x0000e400ff1c7b82 */ /* 0x000ea20000000a00 */
[----:B0-----:R-:W3:Y:S07]  /*0050*/  LDG.E R8, desc[UR4][R2.64] ;  /* 0x0000000402087981 */ /* 0x001eee000c1e1900 */
[----:B------:R-:W0:Y:S01]  /*0060*/  LDC.64 R6, c[0x0][0x398] ;  /* 0x0000e600ff067b82 */ /* 0x000e220000000a00 */
[----:B-1----:R-:W4:Y:S07]  /*0070*/  LDG.E R9, desc[UR4][R4.64] ;  /* 0x0000000404097981 */ /* 0x002f2e000c1e1900 */
[----:B------:R-:W1:Y:S01]  /*0080*/  LDC.64 R16, c[0x0][0x3a0] ;  /* 0x0000e800ff107b82 */ /* 0x000e620000000a00 */
[----:B--2---:R-:W2:Y:S07]  /*0090*/  LDG.E R28, desc[UR4][R28.64] ;  /* 0x000000041c1c7981 */ /* 0x004eae000c1e1900 */
[----:B------:R-:W5:Y:S08]  /*00a0*/  LDC.64 R18, c[0x0][0x3a8] ;  /* 0x0000ea00ff127b82 */ /* 0x000f700000000a00 */
[----:B------:R-:W5:Y:S01]  /*00b0*/  LDC.64 R20, c[0x0][0x3b0] ;  /* 0x0000ec00ff147b82 */ /* 0x000f620000000a00 */
[----:B0-----:R-:W2:Y:S07]  /*00c0*/  LDG.E R27, desc[UR4][R6.64] ;  /* 0x00000004061b7981 */ /* 0x001eae000c1e1900 */
[----:B------:R-:W0:Y:S01]  /*00d0*/  LDC.64 R14, c[0x0][0x3b8] ;  /* 0x0000ee00ff0e7b82 */ /* 0x000e220000000a00 */
[----:B-1----:R-:W2:Y:S07]  /*00e0*/  LDG.E R26, desc[UR4][R16.64] ;  /* 0x00000004101a7981 */ /* 0x002eae000c1e1900 */
[----:B------:R-:W1:Y:S01]  /*00f0*/  LDC.64 R12, c[0x0][0x3c0] ;  /* 0x0000f000ff0c7b82 */ /* 0x000e620000000a00 */
[----:B-----5:R5:W2:Y:S07]  /*0100*/  LDG.E R25, desc[UR4][R18.64] ;  /* 0x0000000412197981 */ /* 0x020aae000c1e1900 */
[----:B------:R-:W1:Y:S01]  /*0110*/  LDC.64 R10, c[0x0][0x3c8] ;  /* 0x0000f200ff0a7b82 */ /* 0x000e620000000a00 */
[----:B------:R1:W2:Y:S04]  /*0120*/  LDG.E R24, desc[UR4][R20.64] ;  /* 0x0000000414187981 */ /* 0x0002a8000c1e1900 */
[----:B0-----:R-:W2:Y:S03]  /*0130*/  LDG.E R23, desc[UR4][R14.64] ;  /* 0x000000040e177981 */ /* 0x001ea6000c1e1900 */
[----:B-----5:R-:W0:Y:S01]  /*0140*/  LDC.64 R18, c[0x0][0x388] ;  /* 0x0000e200ff127b82 */ /* 0x020e220000000a00 */
[----:B-1----:R-:W5:Y:S07]  /*0150*/  LDG.E R22, desc[UR4][R12.64] ;  /* 0x000000040c167981 */ /* 0x002f6e000c1e1900 */
[----:B------:R-:W1:Y:S01]  /*0160*/  LDC.64 R20, c[0x0][0x380] ;  /* 0x0000e000ff147b82 */ /* 0x000e620000000a00 */
[----:B------:R1:W5:Y:S07]  /*0170*/  LDG.E R0, desc[UR4][R10.64] ;  /* 0x000000040a007981 */ /* 0x00036e000c1e1900 */
[----:B------:R-:W0:Y:S08]  /*0180*/  LDC.64 R2, c[0x0][0x390] ;  /* 0x0000e400ff027b82 */ /* 0x000e300000000a00 */
[----:B------:R-:W0:Y:S08]  /*0190*/  LDC.64 R4, c[0x0][0x398] ;  /* 0x0000e600ff047b82 */ /* 0x000e300000000a00 */
[----:B------:R-:W5:Y:S01]  /*01a0*/  LDC.64 R6, c[0x0][0x3a0] ;  /* 0x0000e800ff067b82 */ /* 0x000f620000000a00 */
[----:B---3--:R-:W-:-:S02]  /*01b0*/  IMAD.SHL.U32 R29, R8, 0x2, RZ ;  /* 0x00000002081d7824 */ /* 0x008fc400078e00ff */
[----:B----4-:R-:W-:Y:S01]  /*01c0*/  IMAD.SHL.U32 R9, R9, 0x2, RZ ;  /* 0x0000000209097824 */ /* 0x010fe200078e00ff */
[----:B------:R-:W-:Y:S06]  /*01d0*/  MEMBAR.SC.SYS ;  /* 0x0000000000007992 */ /* 0x000fec0000003000 */
[----:B------:R-:W-:-:S00]  /*01e0*/  ERRBAR ;  /* 0x00000000000079ab */ /* 0x000fc00000000000 */
[----:B------:R-:W-:Y:S06]  /*01f0*/  CGAERRBAR ;  /* 0x00000000000075ab */ /* 0x000fec0000000000 */
[----:B------:R-:W-:Y:S04]  /*0200*/  CCTL.IVALL ;  /* 0x00000000ff00798f */ /* 0x000fe80002000000 */
[----:B-1----:R5:W-:Y:S01]  /*0210*/  STG.E desc[UR4][R20.64], R29 ;  /* 0x0000001d14007986 */ /* 0x002be2000c101904 */
[----:B------:R-:W1:Y:S01]  /*0220*/  LDC.64 R10, c[0x0][0x3b0] ;  /* 0x0000ec00ff0a7b82 */ /* 0x000e620000000a00 */
[----:B--2---:R-:W-:Y:S01]  /*0230*/  SHF.L.U32 R28, R28, 0x1, RZ ;  /* 0x000000011c1c7819 */ /* 0x004fe200000006ff */
[----:B------:R-:W-:Y:S01]  /*0240*/  IMAD.SHL.U32 R27, R27, 0x2, RZ ;  /* 0x000000021b1b7824 */ /* 0x000fe200078e00ff */
[----:B0-----:R0:W-:Y:S01]  /*0250*/  STG.E desc[UR4][R18.64], R9 ;  /* 0x0000000912007986 */ /* 0x0011e2000c101904 */
[----:B------:R-:W-:Y:S01]  /*0260*/  SHF.L.U32 R26, R26, 0x1, RZ ;  /* 0x000000011a1a7819 */ /* 0x000fe200000006ff */
[----:B------:R-:W-:-:S02]  /*0270*/  IMAD.SHL.U32 R25, R25, 0x2, RZ ;  /* 0x0000000219197824 */ /* 0x000fc400078e00ff */
[----:B------:R-:W-:Y:S01]  /*0280*/  STG.E desc[UR4][R2.64], R28 ;  /* 0x0000001c02007986 */ /* 0x000fe2000c101904 */
[----:B------:R-:W2:Y:S01]  /*0290*/  LDC.64 R12, c[0x0][0x3b8] ;  /* 0x0000ee00ff0c7b82 */ /* 0x000ea20000000a00 */
[----:B------:R-:W-:Y:S02]  /*02a0*/  IMAD.SHL.U32 R23, R23, 0x2, RZ ;  /* 0x0000000217177824 */ /* 0x000fe400078e00ff */
[----:B------:R-:W-:Y:S01]  /*02b0*/  STG.E desc[UR4][R4.64], R27 ;  /* 0x0000001b04007986 */ /* 0x000fe2000c101904 */
[----:B-----5:R-:W-:Y:S02]  /*02c0*/  SHF.L.U32 R21, R22, 0x1, RZ ;  /* 0x0000000116157819 */ /* 0x020fe400000006ff */
[----:B------:R-:W-:Y:S01]  /*02d0*/  SHF.L.U32 R29, R0, 0x1, RZ ;  /* 0x00000001001d7819 */ /* 0x000fe200000006ff */
[----:B------:R-:W-:Y:S01]  /*02e0*/  STG.E desc[UR4][R6.64], R26 ;  /* 0x0000001a06007986 */ /* 0x000fe2000c101904 */
[----:B0-----:R-:W0:Y:S01]  /*02f0*/  LDC.64 R8, c[0x0][0x3a8] ;  /* 0x0000ea00ff087b82 */ /* 0x001e220000000a00 */
[----:B------:R-:W-:-:S07]  /*0300*/  SHF.L.U32 R19, R24, 0x1, RZ ;  /* 0x0000000118137819 */ /* 0x000fce00000006ff */
[----:B------:R-:W3:Y:S08]  /*0310*/  LDC.64 R14, c[0x0][0x3c0] ;  /* 0x0000f000ff0e7b82 */ /* 0x000ef00000000a00 */
[----:B------:R-:W4:Y:S01]  /*0320*/  LDC.64 R16, c[0x0][0x3c8] ;  /* 0x0000f200ff107b82 */ /* 0x000f220000000a00 */
[----:B0-----:R-:W-:Y:S04]  /*0330*/  STG.E desc[UR4][R8.64], R25 ;  /* 0x0000001908007986 */ /* 0x001fe8000c101904 */
[----:B-1----:R-:W-:Y:S04]  /*0340*/  STG.E desc[UR4][R10.64], R19 ;  /* 0x000000130a007986 */ /* 0x002fe8000c101904 */
[----:B--2---:R-:W-:Y:S04]  /*0350*/  STG.E desc[UR4][R12.64], R23 ;  /* 0x000000170c007986 */ /* 0x004fe8000c101904 */
[----:B---3--:R-:W-:Y:S04]  /*0360*/  STG.E desc[UR4][R14.64], R21 ;  /* 0x000000150e007986 */ /* 0x008fe8000c101904 */
[----:B----4-:R-:W-:Y:S01]  /*0370*/  STG.E desc[UR4][R16.64], R29 ;  /* 0x0000001d10007986 */ /* 0x010fe2000c101904 */
[----:B------:R-:W-:Y:S05]  /*0380*/  EXIT ;  /* 0x000000000000794d */ /* 0x000fea0003800000 */
.L_x_0:
[----:B------:R-:W-:-:S00]  /*0390*/  BRA `(.L_x_0) ;  /* 0xfffffffc00fc7947 */ /* 0x000fc0000383ffff */
[----:B------:R-:W-:-:S00]  /*03a0*/  NOP ;  /* 0x0000000000007918 */ /* 0x000fc00000000000 */
        /* <DEDUP_REMOVED lines=13> */
.L_x_2:


//--------------------- .text.loads9              --------------------------
	.section	.text.loads9,"ax",@progbits
	.align	128
        .global         loads9
        .type           loads9,@function
        .size           loads9,(.L_x_3 - loads9)
        .other          loads9,@"STO_CUDA_ENTRY STV_DEFAULT"
loads9:
.text.loads9:
        /* <DEDUP_REMOVED lines=16> */
[----:B-----5:R5:W2:Y:S04]  /*0100*/  LDG.E R20, desc[UR4][R26.64] ;  /* 0x000000041a147981 */ /* 0x020aa8000c1e1900 */
[----:B------:R-:W2:Y:S03]  /*0110*/  LDG.E R21, desc[UR4][R28.64] ;  /* 0x000000041c157981 */ /* 0x000ea6000c1e1900 */
[----:B------:R-:W2:Y:S01]  /*0120*/  LDC.64 R2, c[0x0][0x388] ;  /* 0x0000e200ff027b82 */ /* 0x000ea20000000a00 */
[----:B0-----:R-:W2:Y:S07]  /*0130*/  LDG.E R23, desc[UR4][R12.64] ;  /* 0x000000040c177981 */ /* 0x001eae000c1e1900 */
[----:B-----5:R-:W0:Y:S01]  /*0140*/  LDC.64 R26, c[0x0][0x380] ;  /* 0x0000e000ff1a7b82 */ /* 0x020e220000000a00 */
[----:B-1----:R1:W5:Y:S07]  /*0150*/  LDG.E R24, desc[UR4][R8.64] ;  /* 0x0000000408187981 */ /* 0x00236e000c1e1900 */
[----:B------:R-:W5:Y:S08]  /*0160*/  LDC.64 R4, c[0x0][0x390] ;  /* 0x0000e400ff047b82 */ /* 0x000f700000000a00 */
[----:B------:R-:W5:Y:S01]  /*0170*/  LDC.64 R6, c[0x0][0x398] ;  /* 0x0000e600ff067b82 */ /* 0x000f620000000a00 */
[----:B---3--:R-:W-:Y:S01]  /*0180*/  SHF.L.U32 R25, R10, 0x1, RZ ;  /* 0x000000010a197819 */ /* 0x008fe200000006ff */
[----:B------:R-:W-:Y:S06]  /*0190*/  MEMBAR.SC.SYS ;  /* 0x0000000000007992 */ /* 0x000fec0000003000 */
[----:B------:R-:W-:-:S00]  /*01a0*/  ERRBAR ;  /* 0x00000000000079ab */ /* 0x000fc00000000000 */
[----:B------:R-:W-:Y:S06]  /*01b0*/  CGAERRBAR ;  /* 0x00000000000075ab */ /* 0x000fec0000000000 */
[----:B------:R-:W-:Y:S02]  /*01c0*/  CCTL.IVALL ;  /* 0x00000000ff00798f */ /* 0x000fe40002000000 */
[----:B-1----:R-:W1:Y:S01]  /*01d0*/  LDC.64 R8, c[0x0][0x3a0] ;  /* 0x0000e800ff087b82 */ /* 0x002e620000000a00 */
[----:B----4-:R-:W-:Y:S01]  /*01e0*/  SHF.L.U32 R29, R0, 0x1, RZ ;  /* 0x00000001001d7819 */ /* 0x010fe200000006ff */
[----:B--2---:R-:W-:Y:S01]  /*01f0*/  IMAD.SHL.U32 R18, R18, 0x2, RZ ;  /* 0x0000000212127824 */ /* 0x004fe200078e00ff */
[----:B0-----:R0:W-:Y:S01]  /*0200*/  STG.E desc[UR4][R26.64], R25 ;  /* 0x000000191a007986 */ /* 0x0011e2000c101904 */
[----:B------:R-:W-:Y:S01]  /*0210*/  SHF.L.U32 R19, R19, 0x1, RZ ;  /* 0x0000000113137819 */ /* 0x000fe200000006ff */
[----:B-----5:R-:W-:Y:S01]  /*0220*/  IMAD.SHL.U32 R24, R24, 0x2, RZ ;  /* 0x0000000218187824 */ /* 0x020fe200078e00ff */
[----:B------:R-:W-:Y:S01]  /*0230*/  SHF.L.U32 R21, R21, 0x1, RZ ;  /* 0x0000000115157819 */ /* 0x000fe200000006ff */
[----:B------:R-:W-:Y:S01]  /*0240*/  STG.E desc[UR4][R2.64], R29 ;  /* 0x0000001d02007986 */ /* 0x000fe2000c101904 */
[----:B------:R-:W2:Y:S01]  /*0250*/  LDC.64 R10, c[0x0][0x3a8] ;  /* 0x0000ea00ff0a7b82 */ /* 0x000ea20000000a00 */
[----:B------:R-:W-:-:S02]  /*0260*/  SHF.L.U32 R23, R23, 0x1, RZ ;  /* 0x0000000117177819 */ /* 0x000fc400000006ff */
[----:B------:R-:W-:Y:S01]  /*0270*/  STG.E desc[UR4][R4.64], R18 ;  /* 0x0000001204007986 */ /* 0x000fe2000c101904 */
[----:B0-----:R-:W-:-:S04]  /*0280*/  IMAD.SHL.U32 R25, R20, 0x2, RZ ;  /* 0x0000000214197824 */ /* 0x001fc800078e00ff */
[----:B------:R-:W0:Y:S01]  /*0290*/  LDC.64 R12, c[0x0][0x3b0] ;  /* 0x0000ec00ff0c7b82 */ /* 0x000e220000000a00 */
[----:B------:R-:W-:Y:S01]  /*02a0*/  IMAD.SHL.U32 R27, R22, 0x2, RZ ;  /* 0x00000002161b7824 */ /* 0x000fe200078e00ff */
[----:B------:R-:W-:Y:S06]  /*02b0*/  STG.E desc[UR4][R6.64], R19 ;  /* 0x0000001306007986 */ /* 0x000fec000c101904 */
[----:B------:R-:W3:Y:S01]  /*02c0*/  LDC.64 R14, c[0x0][0x3b8] ;  /* 0x0000ee00ff0e7b82 */ /* 0x000ee20000000a00 */
[----:B-1----:R-:W-:Y:S07]  /*02d0*/  STG.E desc[UR4][R8.64], R25 ;  /* 0x0000001908007986 */ /* 0x002fee000c101904 */
[----:B------:R-:W1:Y:S01]  /*02e0*/  LDC.64 R16, c[0x0][0x3c0] ;  /* 0x0000f000ff107b82 */ /* 0x000e620000000a00 */
[----:B--2---:R-:W-:Y:S04]  /*02f0*/  STG.E desc[UR4][R10.64], R21 ;  /* 0x000000150a007986 */ /* 0x004fe8000c101904 */
[----:B0-----:R-:W-:Y:S04]  /*0300*/  STG.E desc[UR4][R12.64], R27 ;  /* 0x0000001b0c007986 */ /* 0x001fe8000c101904 */
[----:B---3--:R-:W-:Y:S04]  /*0310*/  STG.E desc[UR4][R14.64], R23 ;  /* 0x000000170e007986 */ /* 0x008fe8000c101904 */
[----:B-1----:R-:W-:Y:S01]  /*0320*/  STG.E desc[UR4][R16.64], R24 ;  /* 0x0000001810007986 */ /* 0x002fe2000c101904 */
[----:B------:R-:W-:Y:S05]  /*0330*/  EXIT ;  /* 0x000000000000794d */ /* 0x000fea0003800000 */
.L_x_1:
        /* <DEDUP_REMOVED lines=12> */
.L_x_3:


//--------------------- .nv.shared.reserved.0     --------------------------
	.section	.nv.shared.reserved.0,"aw",@nobits
	.weak		__nv_reservedSMEM_offset_0_alias
	.size		__nv_reservedSMEM_offset_0_alias, 0, 64
	.other		__nv_reservedSMEM_offset_0_alias,@"STO_CUDA_RESERVED_SHARED STV_DEFAULT"
__nv_reservedSMEM_offset_0_alias:
	.zero		0
	.zero		64


//--------------------- .nv.constant0.loads10     --------------------------
	.section	.nv.constant0.loads10,"a",@progbits
	.sectionflags	@""
	.align	4
.nv.constant0.loads10:
	.zero		976


//--------------------- .nv.constant0.loads9      --------------------------
	.section	.nv.constant0.loads9,"a",@progbits
	.sectionflags	@""
	.align	4
.nv.constant0.loads9:
	.zero		968


//--------------------- SYMBOLS --------------------------

	.type		.nv.reservedSmem.offset0,@object
	.size		.nv.reservedSmem.offset0,0x4
